	.headerflags	@"EF_CUDA_TEXMODE_UNIFIED EF_CUDA_64BIT_ADDRESS EF_CUDA_ACCELERATORS EF_CUDA_SM90 EF_CUDA_VIRTUAL_SM(EF_CUDA_SM90)"
	.elftype	@"ET_EXEC"


//--------------------- .nv.info                  --------------------------
	.section	.nv.info,"",@"SHT_CUDA_INFO"
	.align	4


	//----- nvinfo : EIATTR_REGCOUNT
	.align		4
        /*0000*/ 	.byte	0x04, 0x2f
        /*0002*/ 	.short	(.L_5 - .L_4)
	.align		4
.L_4:
        /*0004*/ 	.word	index@(triton_red_fused__to_copy_add_embedding_mean_mul_pow_rsqrt_0)
        /*0008*/ 	.word	0x00000018


	//----- nvinfo : EIATTR_MIN_STACK_SIZE
	.align		4
.L_5:
        /*000c*/ 	.byte	0x04, 0x12
        /*000e*/ 	.short	(.L_7 - .L_6)
	.align		4
.L_6:
        /*0010*/ 	.word	index@(triton_red_fused__to_copy_add_embedding_mean_mul_pow_rsqrt_0)
        /*0014*/ 	.word	0x00000000


	//----- nvinfo : EIATTR_FRAME_SIZE
	.align		4
.L_7:
        /*0018*/ 	.byte	0x04, 0x11
        /*001a*/ 	.short	(.L_9 - .L_8)
	.align		4
.L_8:
        /*001c*/ 	.word	index@(triton_red_fused__to_copy_add_embedding_mean_mul_pow_rsqrt_0)
        /*0020*/ 	.word	0x00000000


	//----- nvinfo : EIATTR_MIN_STACK_SIZE
	.align		4
.L_9:
        /*0024*/ 	.byte	0x04, 0x12
        /*0026*/ 	.short	(.L_11 - .L_10)
	.align		4
.L_10:
        /*0028*/ 	.word	index@(triton_red_fused__to_copy_add_embedding_mean_mul_pow_rsqrt_0)
        /*002c*/ 	.word	0x00000000
.L_11:


//--------------------- .nv.info.triton_red_fused__to_copy_add_embedding_mean_mul_pow_rsqrt_0 --------------------------
	.section	.nv.info.triton_red_fused__to_copy_add_embedding_mean_mul_pow_rsqrt_0,"",@"SHT_CUDA_INFO"
	.sectionflags	@""
	.align	4


	//----- nvinfo : EIATTR_CUDA_API_VERSION
	.align		4
        /*0000*/ 	.byte	0x04, 0x37
        /*0002*/ 	.short	(.L_13 - .L_12)
.L_12:
        /*0004*/ 	.word	0x0000007c


	//----- nvinfo : EIATTR_KPARAM_INFO
	.align		4
.L_13:
        /*0008*/ 	.byte	0x04, 0x17
        /*000a*/ 	.short	(.L_15 - .L_14)
.L_14:
        /*000c*/ 	.word	0x00000000
        /*0010*/ 	.short	0x0008
        /*0012*/ 	.short	0x0038
        /*0014*/ 	.byte	0x00, 0xf4, 0x21, 0x00


	//----- nvinfo : EIATTR_KPARAM_INFO
	.align		4
.L_15:
        /*0018*/ 	.byte	0x04, 0x17
        /*001a*/ 	.short	(.L_17 - .L_16)
.L_16:
        /*001c*/ 	.word	0x00000000
        /*0020*/ 	.short	0x0007
        /*0022*/ 	.short	0x0034
        /*0024*/ 	.byte	0x00, 0xf0, 0x11, 0x00


	//----- nvinfo : EIATTR_KPARAM_INFO
	.align		4
.L_17:
        /*0028*/ 	.byte	0x04, 0x17
        /*002a*/ 	.short	(.L_19 - .L_18)
.L_18:
        /*002c*/ 	.word	0x00000000
        /*0030*/ 	.short	0x0006
        /*0032*/ 	.short	0x0030
        /*0034*/ 	.byte	0x00, 0xf0, 0x11, 0x00


	//----- nvinfo : EIATTR_KPARAM_INFO
	.align		4
.L_19:
        /*0038*/ 	.byte	0x04, 0x17
        /*003a*/ 	.short	(.L_21 - .L_20)
.L_20:
        /*003c*/ 	.word	0x00000000
        /*0040*/ 	.short	0x0005
        /*0042*/ 	.short	0x0028
        /*0044*/ 	.byte	0x00, 0xf4, 0x21, 0x00


	//----- nvinfo : EIATTR_KPARAM_INFO
	.align		4
.L_21:
        /*0048*/ 	.byte	0x04, 0x17
        /*004a*/ 	.short	(.L_23 - .L_22)
.L_22:
        /*004c*/ 	.word	0x00000000
        /*0050*/ 	.short	0x0004
        /*0052*/ 	.short	0x0020
        /*0054*/ 	.byte	0x00, 0xf4, 0x21, 0x00


	//----- nvinfo : EIATTR_KPARAM_INFO
	.align		4
.L_23:
        /*0058*/ 	.byte	0x04, 0x17
        /*005a*/ 	.short	(.L_25 - .L_24)
.L_24:
        /*005c*/ 	.word	0x00000000
        /*0060*/ 	.short	0x0003
        /*0062*/ 	.short	0x0018
        /*0064*/ 	.byte	0x00, 0xf4, 0x21, 0x00


	//----- nvinfo : EIATTR_KPARAM_INFO
	.align		4
.L_25:
        /*0068*/ 	.byte	0x04, 0x17
        /*006a*/ 	.short	(.L_27 - .L_26)
.L_26:
        /*006c*/ 	.word	0x00000000
        /*0070*/ 	.short	0x0002
        /*0072*/ 	.short	0x0010
        /*0074*/ 	.byte	0x00, 0xf4, 0x21, 0x00


	//----- nvinfo : EIATTR_KPARAM_INFO
	.align		4
.L_27:
        /*0078*/ 	.byte	0x04, 0x17
        /*007a*/ 	.short	(.L_29 - .L_28)
.L_28:
        /*007c*/ 	.word	0x00000000
        /*0080*/ 	.short	0x0001
        /*0082*/ 	.short	0x0008
        /*0084*/ 	.byte	0x00, 0xf4, 0x21, 0x00


	//----- nvinfo : EIATTR_KPARAM_INFO
	.align		4
.L_29:
        /*0088*/ 	.byte	0x04, 0x17
        /*008a*/ 	.short	(.L_31 - .L_30)
.L_30:
        /*008c*/ 	.word	0x00000000
        /*0090*/ 	.short	0x0000
        /*0092*/ 	.short	0x0000
        /*0094*/ 	.byte	0x00, 0xf4, 0x21, 0x00


	//----- nvinfo : EIATTR_SPARSE_MMA_MASK
	.align		4
.L_31:
        /*0098*/ 	.byte	0x03, 0x50
        /*009a*/ 	.short	0x0000


	//----- nvinfo : EIATTR_MAXREG_COUNT
	.align		4
        /*009c*/ 	.byte	0x03, 0x1b
        /*009e*/ 	.short	0x00ff


	//----- nvinfo : EIATTR_EXTERNS
	.align		4
        /*00a0*/ 	.byte	0x04, 0x0f
        /*00a2*/ 	.short	(.L_33 - .L_32)


	//   ....[0]....
	.align		4
.L_32:
        /*00a4*/ 	.word	index@(__assertfail)


	//----- nvinfo : EIATTR_COOP_GROUP_MASK_REGIDS
	.align		4
.L_33:
        /*00a8*/ 	.byte	0x04, 0x29
        /*00aa*/ 	.short	(.L_35 - .L_34)


	//   ....[0]....
.L_34:
        /*00ac*/ 	.word	0xffffffff


	//   ....[1]....
        /*00b0*/ 	.word	0xffffffff


	//----- nvinfo : EIATTR_COOP_GROUP_INSTR_OFFSETS
	.align		4
.L_35:
        /*00b4*/ 	.byte	0x04, 0x28
        /*00b6*/ 	.short	(.L_37 - .L_36)


	//   ....[0]....
.L_36:
        /*00b8*/ 	.word	0x000003a0


	//   ....[1]....
        /*00bc*/ 	.word	0x00000410


	//----- nvinfo : EIATTR_SYSCALL_OFFSETS
	.align		4
.L_37:
        /*00c0*/ 	.byte	0x04, 0x46
        /*00c2*/ 	.short	(.L_39 - .L_38)


	//   ....[0]....
.L_38:
        /*00c4*/ 	.word	0x000007e0


	//----- nvinfo : EIATTR_EXIT_INSTR_OFFSETS
	.align		4
.L_39:
        /*00c8*/ 	.byte	0x04, 0x1c
        /*00ca*/ 	.short	(.L_41 - .L_40)


	//   ....[0]....
.L_40:
        /*00cc*/ 	.word	0x000006e0


	//----- nvinfo : EIATTR_REQNTID
	.align		4
.L_41:
        /*00d0*/ 	.byte	0x04, 0x10
        /*00d2*/ 	.short	(.L_43 - .L_42)
.L_42:
        /*00d4*/ 	.word	0x00000100
        /*00d8*/ 	.word	0x00000001
        /*00dc*/ 	.word	0x00000001


	//----- nvinfo : EIATTR_CRS_STACK_SIZE
	.align		4
.L_43:
        /*00e0*/ 	.byte	0x04, 0x1e
        /*00e2*/ 	.short	(.L_45 - .L_44)
.L_44:
        /*00e4*/ 	.word	0x00000000


	//----- nvinfo : EIATTR_CBANK_PARAM_SIZE
	.align		4
.L_45:
        /*00e8*/ 	.byte	0x03, 0x19
        /*00ea*/ 	.short	0x0040


	//----- nvinfo : EIATTR_PARAM_CBANK
	.align		4
        /*00ec*/ 	.byte	0x04, 0x0a
        /*00ee*/ 	.short	(.L_47 - .L_46)
	.align		4
.L_46:
        /*00f0*/ 	.word	index@(.nv.constant0.triton_red_fused__to_copy_add_embedding_mean_mul_pow_rsqrt_0)
        /*00f4*/ 	.short	0x0210
        /*00f6*/ 	.short	0x0040


	//----- nvinfo : EIATTR_SW_WAR
	.align		4
.L_47:
        /*00f8*/ 	.byte	0x04, 0x36
        /*00fa*/ 	.short	(.L_49 - .L_48)
.L_48:
        /*00fc*/ 	.word	0x00000008
.L_49:


//--------------------- .nv.callgraph             --------------------------
	.section	.nv.callgraph,"",@"SHT_CUDA_CALLGRAPH"
	.align	4
	.sectionentsize	8
	.align		4
        /*0000*/ 	.word	0x00000000
	.align		4
        /*0004*/ 	.word	0xffffffff
	.align		4
        /*0008*/ 	.word	index@(triton_red_fused__to_copy_add_embedding_mean_mul_pow_rsqrt_0)
	.align		4
        /*000c*/ 	.word	index@(__assertfail)
	.align		4
        /*0010*/ 	.word	0x00000000
	.align		4
        /*0014*/ 	.word	0xfffffffe
	.align		4
        /*0018*/ 	.word	0x00000000
	.align		4
        /*001c*/ 	.word	0xfffffffd
	.align		4
        /*0020*/ 	.word	0x00000000
	.align		4
        /*0024*/ 	.word	0xfffffffc


//--------------------- .nv.constant4             --------------------------
	.section	.nv.constant4,"a",@progbits
	.align	8
	.align		8
.nv.constant4:
        /*0000*/ 	.dword	__assertfail
	.align		8
        /*0008*/ 	.dword	assertFunc_0
	.align		8
        /*0010*/ 	.dword	assertFile_0
	.align		8
        /*0018*/ 	.dword	assertMessage_0
	.align		8
        /*0020*/ 	.dword	_$_str


//--------------------- .text.triton_red_fused__to_copy_add_embedding_mean_mul_pow_rsqrt_0 --------------------------
	.section	.text.triton_red_fused__to_copy_add_embedding_mean_mul_pow_rsqrt_0,"ax",@progbits
	.sectionflags	@"SHF_BARRIERS=1"
	.align	128
        .global         triton_red_fused__to_copy_add_embedding_mean_mul_pow_rsqrt_0
        .type           triton_red_fused__to_copy_add_embedding_mean_mul_pow_rsqrt_0,@function
        .size           triton_red_fused__to_copy_add_embedding_mean_mul_pow_rsqrt_0,(.L_x_7 - triton_red_fused__to_copy_add_embedding_mean_mul_pow_rsqrt_0)
        .other          triton_red_fused__to_copy_add_embedding_mean_mul_pow_rsqrt_0,@"STO_CUDA_ENTRY STV_DEFAULT"
triton_red_fused__to_copy_add_embedding_mean_mul_pow_rsqrt_0:
.text.triton_red_fused__to_copy_add_embedding_mean_mul_pow_rsqrt_0:
[----:B------:R-:W0:Y:S02]  /*0000*/  LDC R1, c[0x0][0x28] ;  /* 0x00000a00ff017b82 */ /* 0x000e240000000800 */
[----:B------:R-:W1:Y:S01]  /*0010*/  S2R R6, SR_TID.X ;  /* 0x0000000000067919 */ /* 0x000e620000002100 */
[----:B------:R-:W-:Y:S01]  /*0020*/  ULDC UR4, c[0x0][0x240] ;  /* 0x0000900000047ab9 */ /* 0x000fe20000000800 */
[----:B------:R-:W-:Y:S01]  /*0030*/  ULDC.64 UR6, c[0x0][0x208] ;  /* 0x0000820000067ab9 */ /* 0x000fe20000000a00 */
[----:B------:R-:W-:Y:S01]  /*0040*/  BSSY B0, `(.L_x_0) ;  /* 0x000000c000007945 */ /* 0x000fe20003800000 */
[----:B------:R-:W2:Y:S01]  /*0050*/  S2R R7, SR_CTAID.X ;  /* 0x0000000000077919 */ /* 0x000ea20000002500 */
[----:B------:R-:W-:Y:S02]  /*0060*/  CS2R R2, SRZ ;  /* 0x0000000000027805 */ /* 0x000fe4000001ff00 */
[----:B-1----:R-:W-:Y:S01]  /*0070*/  SHF.R.U32.HI R8, RZ, 0x2, R6 ;  /* 0x00000002ff087819 */ /* 0x002fe20000011606 */
[----:B--2---:R-:W-:-:S03]  /*0080*/  IMAD.SHL.U32 R7, R7, 0x4, RZ ;  /* 0x0000000407077824 */ /* 0x004fc600078e00ff */
[----:B------:R-:W-:-:S04]  /*0090*/  SGXT.U32 R8, R8, 0x2 ;  /* 0x000000020808781a */ /* 0x000fc80000000000 */
[----:B------:R-:W-:-:S04]  /*00a0*/  LOP3.LUT R0, R8, R7, RZ, 0xfc, !PT ;  /* 0x0000000708007212 */ /* 0x000fc800078efcff */
[----:B------:R-:W-:-:S13]  /*00b0*/  ISETP.GE.AND P2, PT, R0, UR4, PT ;  /* 0x0000000400007c0c */ /* 0x000fda000bf46270 */
[----:B------:R-:W-:Y:S05]  /*00c0*/  @P2 BRA `(.L_x_1) ;  /* 0x00000000000c2947 */ /* 0x000fea0003800000 */
[----:B------:R-:W1:Y:S02]  /*00d0*/  LDC.64 R2, c[0x0][0x218] ;  /* 0x00008600ff027b82 */ /* 0x000e640000000a00 */
[----:B-1----:R-:W-:-:S06]  /*00e0*/  IMAD.WIDE R2, R0, 0x8, R2 ;  /* 0x0000000800027825 */ /* 0x002fcc00078e0202 */
[----:B------:R-:W5:Y:S02]  /*00f0*/  LDG.E.EL.64 R2, desc[UR6][R2.64] ;  /* 0x0000000602027981 */ /* 0x000f64000c2e1b00 */
.L_x_1:
[----:B------:R-:W-:Y:S05]  /*0100*/  BSYNC B0 ;  /* 0x0000000000007941 */ /* 0x000fea0003800000 */
.L_x_0:
[----:B-----5:R-:W-:Y:S02]  /*0110*/  IADD3 R5, P1, R2, 0x1f500, RZ ;  /* 0x0001f50002057810 */ /* 0x020fe40007f3e0ff */
[----:B------:R-:W-:-:S03]  /*0120*/  ISETP.GE.AND P0, PT, R3, RZ, PT ;  /* 0x000000ff0300720c */ /* 0x000fc60003f06270 */
[----:B------:R-:W-:Y:S01]  /*0130*/  IMAD.X R9, RZ, RZ, R3, P1 ;  /* 0x000000ffff097224 */ /* 0x000fe200008e0603 */
[----:B------:R-:W-:-:S04]  /*0140*/  SEL R13, R5, R2, !P0 ;  /* 0x00000002050d7207 */ /* 0x000fc80004000000 */
[----:B------:R-:W-:Y:S02]  /*0150*/  SEL R10, R9, R3, !P0 ;  /* 0x00000003090a7207 */ /* 0x000fe40004000000 */
[----:B------:R-:W-:-:S04]  /*0160*/  ISETP.GT.U32.AND P0, PT, R13, 0x1f4ff, PT ;  /* 0x0001f4ff0d00780c */ /* 0x000fc80003f04070 */
[----:B------:R-:W-:-:S13]  /*0170*/  ISETP.GT.U32.AND.EX P0, PT, R10, RZ, PT, P0 ;  /* 0x000000ff0a00720c */ /* 0x000fda0003f04100 */
[----:B------:R-:W-:Y:S05]  /*0180*/  @!P2 BRA P0, `(.L_x_2) ;  /* 0x000000040058a947 */ /* 0x000fea0000000000 */
[----:B------:R-:W1:Y:S01]  /*0190*/  LDC.64 R4, c[0x0][0x230] ;  /* 0x00008c00ff047b82 */ /* 0x000e620000000a00 */
[C---:B------:R-:W-:Y:S01]  /*01a0*/  LOP3.LUT R9, R6.reuse, 0x3, RZ, 0xc0, !PT ;  /* 0x0000000306097812 */ /* 0x040fe200078ec0ff */
[C---:B------:R-:W-:Y:S01]  /*01b0*/  IMAD.SHL.U32 R11, R13.reuse, 0x2000, RZ ;  /* 0x000020000d0b7824 */ /* 0x040fe200078e00ff */
[----:B------:R-:W-:Y:S01]  /*01c0*/  SHF.L.U64.HI R13, R13, 0xd, R10 ;  /* 0x0000000d0d0d7819 */ /* 0x000fe2000001020a */
[----:B------:R-:W-:Y:S01]  /*01d0*/  ULDC.64 UR8, c[0x0][0x220] ;  /* 0x0000880000087ab9 */ /* 0x000fe20000000a00 */
[----:B------:R-:W-:Y:S01]  /*01e0*/  LOP3.LUT P0, RZ, R6, 0xf0, RZ, 0xc0, !PT ;  /* 0x000000f006ff7812 */ /* 0x000fe2000780c0ff */
[----:B------:R-:W-:Y:S01]  /*01f0*/  IMAD.WIDE.U32 R2, R9, 0x2, RZ ;  /* 0x0000000209027825 */ /* 0x000fe200078e00ff */
[----:B------:R-:W-:Y:S02]  /*0200*/  LOP3.LUT R7, R7, 0x3, R6, 0xf8, !PT ;  /* 0x0000000307077812 */ /* 0x000fe400078ef806 */
[C---:B------:R-:W-:Y:S01]  /*0210*/  ISETP.LT.AND P0, PT, R0.reuse, UR4, !P0 ;  /* 0x0000000400007c0c */ /* 0x040fe2000c701270 */
[----:B------:R-:W-:Y:S01]  /*0220*/  IMAD.MOV.U32 R14, RZ, RZ, RZ ;  /* 0x000000ffff0e7224 */ /* 0x000fe200078e00ff */
[----:B------:R-:W-:Y:S01]  /*0230*/  LOP3.LUT R10, R11, R2, RZ, 0xfc, !PT ;  /* 0x000000020b0a7212 */ /* 0x000fe200078efcff */
[----:B------:R-:W-:Y:S01]  /*0240*/  IMAD.MOV.U32 R19, RZ, RZ, -0x4 ;  /* 0xfffffffcff137424 */ /* 0x000fe200078e00ff */
[----:B------:R-:W-:Y:S01]  /*0250*/  LOP3.LUT R11, R13, R3, RZ, 0xfc, !PT ;  /* 0x000000030d0b7212 */ /* 0x000fe200078efcff */
[----:B------:R-:W-:Y:S01]  /*0260*/  IMAD.MOV.U32 R16, RZ, RZ, -0x1 ;  /* 0xffffffffff107424 */ /* 0x000fe200078e00ff */
[----:B------:R-:W-:Y:S01]  /*0270*/  IADD3 R10, P1, R10, UR8, RZ ;  /* 0x000000080a0a7c10 */ /* 0x000fe2000ff3e0ff */
[----:B------:R-:W-:-:S03]  /*0280*/  IMAD R0, R0, 0x1000, R9 ;  /* 0x0000100000007824 */ /* 0x000fc600078e0209 */
[----:B------:R-:W-:-:S09]  /*0290*/  IADD3.X R11, R11, UR9, RZ, P1, !PT ;  /* 0x000000090b0b7c10 */ /* 0x000fd20008ffe4ff */
.L_x_3:
[----:B------:R-:W-:Y:S05]  /*02a0*/  WARPSYNC.ALL ;  /* 0x0000000000007948 */ /* 0x000fea0003800000 */
[----:B------:R-:W-:Y:S01]  /*02b0*/  BAR.SYNC.DEFER_BLOCKING 0x0 ;  /* 0x0000000000007b1d */ /* 0x000fe20000010000 */
[----:B-1----:R-:W-:-:S06]  /*02c0*/  PRMT R15, RZ, 0x7610, R15 ;  /* 0x00007610ff0f7816 */ /* 0x002fcc000000000f */
[----:B------:R1:W2:Y:S01]  /*02d0*/  @!P2 LDG.E.EF.U16 R15, desc[UR6][R10.64] ;  /* 0x000000060a0fa981 */ /* 0x0002a2000c0e1500 */
[----:B------:R-:W-:-:S04]  /*02e0*/  IADD3 R19, P1, R19, 0x4, RZ ;  /* 0x0000000413137810 */ /* 0x000fc80007f3e0ff */
[----:B------:R-:W-:Y:S01]  /*02f0*/  LOP3.LUT R13, R0, R19, RZ, 0xfc, !PT ;  /* 0x00000013000d7212 */ /* 0x000fe200078efcff */
[----:B------:R-:W-:Y:S01]  /*0300*/  IMAD.X R16, RZ, RZ, R16, P1 ;  /* 0x000000ffff107224 */ /* 0x000fe200008e0610 */
[----:B------:R-:W-:-:S03]  /*0310*/  ISETP.GE.U32.AND P1, PT, R19, 0xffc, PT ;  /* 0x00000ffc1300780c */ /* 0x000fc60003f26070 */
[----:B------:R-:W-:Y:S01]  /*0320*/  IMAD.WIDE R12, R13, 0x2, R4 ;  /* 0x000000020d0c7825 */ /* 0x000fe200078e0204 */
[----:B------:R-:W-:Y:S02]  /*0330*/  ISETP.GE.U32.AND.EX P1, PT, R16, RZ, PT, P1 ;  /* 0x000000ff1000720c */ /* 0x000fe40003f26110 */
[----:B-1----:R-:W-:-:S05]  /*0340*/  IADD3 R10, P3, R10, 0x8, RZ ;  /* 0x000000080a0a7810 */ /* 0x002fca0007f7e0ff */
[----:B------:R-:W-:Y:S01]  /*0350*/  IMAD.X R11, RZ, RZ, R11, P3 ;  /* 0x000000ffff0b7224 */ /* 0x000fe200018e060b */
[----:B--2---:R1:W-:Y:S01]  /*0360*/  @P0 STG.E.U16 desc[UR6][R12.64], R15 ;  /* 0x0000000f0c000986 */ /* 0x0043e2000c101506 */
[----:B------:R-:W-:-:S05]  /*0370*/  HADD2.F32 R17, -RZ, R15.H0_H0 ;  /* 0x2000000fff117230 */ /* 0x000fca0000004100 */
[----:B------:R-:W-:Y:S01]  /*0380*/  @!P2 FFMA R14, R17, R17, R14 ;  /* 0x00000011110ea223 */ /* 0x000fe2000000000e */
[----:B------:R-:W-:Y:S06]  /*0390*/  @!P1 BRA `(.L_x_3) ;  /* 0xfffffffc00c09947 */ /* 0x000fec000383ffff */
[----:B------:R-:W2:Y:S01]  /*03a0*/  SHFL.BFLY PT, R5, R14, 0x2, 0x1f ;  /* 0x0c401f000e057f89 */ /* 0x000ea200000e0000 */
[----:B------:R-:W3:Y:S01]  /*03b0*/  S2UR UR5, SR_CgaCtaId ;  /* 0x00000000000579c3 */ /* 0x000ee20000008800 */
[----:B------:R-:W-:Y:S01]  /*03c0*/  UMOV UR4, 0x400 ;  /* 0x0000040000047882 */ /* 0x000fe20000000000 */
[----:B-1----:R-:W-:Y:S01]  /*03d0*/  IMAD.MOV.U32 R15, RZ, RZ, 0x39800000 ;  /* 0x39800000ff0f7424 */ /* 0x002fe200078e00ff */
[----:B------:R-:W-:Y:S01]  /*03e0*/  LOP3.LUT P1, RZ, R6, 0xfc, RZ, 0xc0, !PT ;  /* 0x000000fc06ff7812 */ /* 0x000fe2000782c0ff */
[----:B--2---:R-:W-:Y:S01]  /*03f0*/  FADD R5, R14, R5 ;  /* 0x000000050e057221 */ /* 0x004fe20000000000 */
[----:B---3--:R-:W-:-:S04]  /*0400*/  UPRMT UR4, UR5, 0x654, UR4 ;  /* 0x0000065405047896 */ /* 0x008fc80008000004 */
[----:B------:R-:W1:Y:S02]  /*0410*/  SHFL.BFLY PT, R4, R5, 0x1, 0x1f ;  /* 0x0c201f0005047f89 */ /* 0x000e6400000e0000 */
[----:B------:R-:W-:Y:S02]  /*0420*/  LEA R11, R8, UR4, 0x2 ;  /* 0x00000004080b7c11 */ /* 0x000fe4000f8e10ff */
[----:B------:R-:W-:Y:S01]  /*0430*/  LEA R12, R9, UR4, 0x2 ;  /* 0x00000004090c7c11 */ /* 0x000fe2000f8e10ff */
[----:B------:R-:W-:Y:S01]  /*0440*/  ULDC UR4, c[0x0][0x240] ;  /* 0x0000900000047ab9 */ /* 0x000fe20000000800 */
[----:B------:R-:W2:Y:S01]  /*0450*/  LDC.64 R8, c[0x0][0x210] ;  /* 0x00008400ff087b82 */ /* 0x000ea20000000a00 */
[----:B------:R-:W-:Y:S01]  /*0460*/  ISETP.LT.AND P1, PT, R7, UR4, !P1 ;  /* 0x0000000407007c0c */ /* 0x000fe2000cf21270 */
[----:B------:R-:W-:Y:S01]  /*0470*/  ULDC.64 UR4, c[0x0][0x228] ;  /* 0x00008a0000047ab9 */ /* 0x000fe20000000a00 */
[----:B-1----:R-:W-:-:S05]  /*0480*/  FADD R10, R5, R4 ;  /* 0x00000004050a7221 */ /* 0x002fca0000000000 */
[----:B------:R-:W1:Y:S01]  /*0490*/  LDC.64 R4, c[0x0][0x230] ;  /* 0x00008c00ff047b82 */ /* 0x000e620000000a00 */
[----:B------:R3:W-:Y:S01]  /*04a0*/  STS [R11], R10 ;  /* 0x0000000a0b007388 */ /* 0x0007e20000000800 */
[----:B--2---:R-:W-:-:S06]  /*04b0*/  IMAD.WIDE R8, R7, 0x4, R8 ;  /* 0x0000000407087825 */ /* 0x004fcc00078e0208 */
[----:B------:R-:W-:Y:S08]  /*04c0*/  BAR.SYNC.DEFER_BLOCKING 0x0 ;  /* 0x0000000000007b1d */ /* 0x000ff00000010000 */
[----:B------:R-:W1:Y:S01]  /*04d0*/  LDC.64 R6, c[0x0][0x238] ;  /* 0x00008e00ff067b82 */ /* 0x000e620000000a00 */
[----:B---3--:R-:W-:Y:S01]  /*04e0*/  FFMA R10, R10, R15, 9.9999997473787516356e-06 ;  /* 0x3727c5ac0a0a7423 */ /* 0x008fe2000000000f */
[----:B------:R-:W-:-:S05]  /*04f0*/  IMAD.MOV.U32 R11, RZ, RZ, -0x4 ;  /* 0xfffffffcff0b7424 */ /* 0x000fca00078e00ff */
[----:B------:R-:W-:Y:S01]  /*0500*/  MUFU.RSQ R10, R10 ;  /* 0x0000000a000a7308 */ /* 0x000fe20000001400 */
[----:B------:R-:W2:Y:S02]  /*0510*/  LDS R12, [R12] ;  /* 0x000000000c0c7984 */ /* 0x000ea40000000800 */
[----:B--2---:R-:W-:Y:S01]  /*0520*/  FFMA R13, R12, R15, 9.9999997473787516356e-06 ;  /* 0x3727c5ac0c0d7423 */ /* 0x004fe2000000000f */
[----:B------:R-:W-:-:S05]  /*0530*/  IMAD.MOV.U32 R12, RZ, RZ, -0x1 ;  /* 0xffffffffff0c7424 */ /* 0x000fca00078e00ff */
[----:B------:R-:W2:Y:S01]  /*0540*/  MUFU.RSQ R13, R13 ;  /* 0x0000000d000d7308 */ /* 0x000ea20000001400 */
[----:B------:R-:W-:Y:S06]  /*0550*/  BAR.SYNC.DEFER_BLOCKING 0x0 ;  /* 0x0000000000007b1d */ /* 0x000fec0000010000 */
[----:B--2---:R3:W-:Y:S01]  /*0560*/  @P1 STG.E desc[UR6][R8.64], R13 ;  /* 0x0000000d08001986 */ /* 0x0047e2000c101906 */
[----:B------:R-:W-:-:S04]  /*0570*/  IADD3 R14, P1, R2, UR4, RZ ;  /* 0x00000004020e7c10 */ /* 0x000fc8000ff3e0ff */
[----:B-1----:R-:W-:-:S09]  /*0580*/  IADD3.X R15, R3, UR5, RZ, P1, !PT ;  /* 0x00000005030f7c10 */ /* 0x002fd20008ffe4ff */
.L_x_4:
[----:B------:R-:W-:Y:S02]  /*0590*/  IADD3 R11, P1, R11, 0x4, RZ ;  /* 0x000000040b0b7810 */ /* 0x000fe40007f3e0ff */
[----:B-1-3--:R-:W-:Y:S02]  /*05a0*/  PRMT R9, RZ, 0x7610, R9 ;  /* 0x00007610ff097816 */ /* 0x00afe40000000009 */
[----:B------:R-:W-:-:S05]  /*05b0*/  LOP3.LUT R13, R0, R11, RZ, 0xfc, !PT ;  /* 0x0000000b000d7212 */ /* 0x000fca00078efcff */
[----:B------:R-:W-:-:S05]  /*05c0*/  IMAD.WIDE R2, R13, 0x2, R4 ;  /* 0x000000020d027825 */ /* 0x000fca00078e0204 */
[----:B------:R1:W2:Y:S02]  /*05d0*/  @!P2 LDG.E.EF.U16 R9, desc[UR6][R2.64] ;  /* 0x000000060209a981 */ /* 0x0002a4000c0e1500 */
[----:B-1----:R-:W-:Y:S02]  /*05e0*/  IMAD.MOV.U32 R2, RZ, RZ, R14 ;  /* 0x000000ffff027224 */ /* 0x002fe400078e000e */
[----:B------:R-:W-:-:S05]  /*05f0*/  IMAD.MOV.U32 R3, RZ, RZ, R15 ;  /* 0x000000ffff037224 */ /* 0x000fca00078e000f */
[----:B------:R-:W3:Y:S01]  /*0600*/  LDG.E.EL.U16 R8, desc[UR6][R2.64] ;  /* 0x0000000602087981 */ /* 0x000ee2000c2e1500 */
[----:B------:R-:W-:Y:S01]  /*0610*/  IMAD.X R12, RZ, RZ, R12, P1 ;  /* 0x000000ffff0c7224 */ /* 0x000fe200008e060c */
[----:B------:R-:W-:Y:S02]  /*0620*/  ISETP.GE.U32.AND P1, PT, R11, 0xffc, PT ;  /* 0x00000ffc0b00780c */ /* 0x000fe40003f26070 */
[----:B------:R-:W-:Y:S02]  /*0630*/  IADD3 R14, P3, R14, 0x8, RZ ;  /* 0x000000080e0e7810 */ /* 0x000fe40007f7e0ff */
[----:B------:R-:W-:-:S03]  /*0640*/  ISETP.GE.U32.AND.EX P1, PT, R12, RZ, PT, P1 ;  /* 0x000000ff0c00720c */ /* 0x000fc60003f26110 */
[----:B------:R-:W-:Y:S02]  /*0650*/  IMAD.X R15, RZ, RZ, R15, P3 ;  /* 0x000000ffff0f7224 */ /* 0x000fe400018e060f */
[----:B--2---:R-:W-:-:S05]  /*0660*/  HADD2.F32 R9, -RZ, R9.H0_H0 ;  /* 0x20000009ff097230 */ /* 0x004fca0000004100 */
[----:B------:R-:W-:Y:S01]  /*0670*/  FMUL R9, R10, R9 ;  /* 0x000000090a097220 */ /* 0x000fe20000400000 */
[----:B---3--:R-:W-:-:S05]  /*0680*/  HADD2.F32 R8, -RZ, R8.H0_H0 ;  /* 0x20000008ff087230 */ /* 0x008fca0000004100 */
[----:B------:R-:W-:-:S05]  /*0690*/  FMUL R9, R8, R9 ;  /* 0x0000000908097220 */ /* 0x000fca0000400000 */
[----:B------:R-:W-:Y:S01]  /*06a0*/  F2FP.F16.F32.PACK_AB R3, RZ, R9 ;  /* 0x00000009ff03723e */ /* 0x000fe200000000ff */
[----:B------:R-:W-:-:S05]  /*06b0*/  IMAD.WIDE R8, R13, 0x2, R6 ;  /* 0x000000020d087825 */ /* 0x000fca00078e0206 */
[----:B------:R1:W-:Y:S01]  /*06c0*/  @P0 STG.E.U16 desc[UR6][R8.64], R3 ;  /* 0x0000000308000986 */ /* 0x0003e2000c101506 */
[----:B------:R-:W-:Y:S05]  /*06d0*/  @!P1 BRA `(.L_x_4) ;  /* 0xfffffffc00ac9947 */ /* 0x000fea000383ffff */
[----:B------:R-:W-:Y:S05]  /*06e0*/  EXIT ;  /* 0x000000000000794d */ /* 0x000fea0003800000 */
.L_x_2:
[----:B------:R-:W-:Y:S01]  /*06f0*/  MOV R0, 0x0 ;  /* 0x0000000000007802 */ /* 0x000fe20000000f00 */
[----:B------:R-:W-:Y:S01]  /*0700*/  ULDC.64 UR8, c[0x4][0x18] ;  /* 0x0100060000087ab9 */ /* 0x000fe20000000a00 */
[----:B------:R-:W-:Y:S01]  /*0710*/  ULDC.64 UR10, c[0x4][0x8] ;  /* 0x01000200000a7ab9 */ /* 0x000fe20000000a00 */
[----:B------:R-:W-:Y:S01]  /*0720*/  IMAD.U32 R4, RZ, RZ, UR8 ;  /* 0x00000008ff047e24 */ /* 0x000fe2000f8e00ff */
[----:B------:R1:W2:Y:S01]  /*0730*/  LDC.64 R2, c[0x4][R0] ;  /* 0x0100000000027b82 */ /* 0x0002a20000000a00 */
[----:B------:R-:W-:Y:S01]  /*0740*/  IMAD.U32 R5, RZ, RZ, UR9 ;  /* 0x00000009ff057e24 */ /* 0x000fe2000f8e00ff */
[----:B------:R-:W-:Y:S01]  /*0750*/  ULDC.64 UR8, c[0x4][0x10] ;  /* 0x0100040000087ab9 */ /* 0x000fe20000000a00 */
[----:B-1----:R-:W-:-:S07]  /*0760*/  IMAD.U32 R10, RZ, RZ, UR10 ;  /* 0x0000000aff0a7e24 */ /* 0x002fce000f8e00ff */
[----:B------:R-:W-:Y:S01]  /*0770*/  LEPC R20, `(.L_x_5) ;  /* 0x000000007014794e */ /* 0x000fe20000000000 */
[----:B------:R-:W-:Y:S02]  /*0780*/  IMAD.U32 R6, RZ, RZ, UR8 ;  /* 0x00000008ff067e24 */ /* 0x000fe4000f8e00ff */
[----:B------:R-:W-:Y:S02]  /*0790*/  IMAD.U32 R7, RZ, RZ, UR9 ;  /* 0x00000009ff077e24 */ /* 0x000fe4000f8e00ff */
[----:B------:R-:W-:Y:S02]  /*07a0*/  IMAD.U32 R11, RZ, RZ, UR11 ;  /* 0x0000000bff0b7e24 */ /* 0x000fe4000f8e00ff */
[----:B------:R-:W-:Y:S02]  /*07b0*/  IMAD.MOV.U32 R8, RZ, RZ, 0x28 ;  /* 0x00000028ff087424 */ /* 0x000fe400078e00ff */
[----:B------:R-:W-:Y:S02]  /*07c0*/  IMAD.MOV.U32 R12, RZ, RZ, 0x1 ;  /* 0x00000001ff0c7424 */ /* 0x000fe400078e00ff */
[----:B------:R-:W-:-:S07]  /*07d0*/  IMAD.MOV.U32 R13, RZ, RZ, RZ ;  /* 0x000000ffff0d7224 */ /* 0x000fce00078e00ff */
[----:B0-2---:R-:W-:Y:S05]  /*07e0*/  CALL.ABS.NOINC R2 ;  /* 0x0000000002007343 */ /* 0x005fea0003c00000 */
.L_x_5:
[----:B------:R-:W-:Y:S05]  /*07f0*/  BRA `(.L_x_5) ;  /* 0xfffffffc00fc7947 */ /* 0x000fea000383ffff */
.L_x_6:
[----:B------:R-:W-:-:S00]  /*0800*/  BRA `(.L_x_6) ;  /* 0xfffffffc00fc7947 */ /* 0x000fc0000383ffff */
[----:B------:R-:W-:-:S00]  /*0810*/  NOP ;  /* 0x0000000000007918 */ /* 0x000fc00000000000 */
        /* <DEDUP_REMOVED lines=14> */
.L_x_7:


//--------------------- .nv.global.init           --------------------------
	.section	.nv.global.init,"aw",@progbits
.nv.global.init:
	.type		assertFunc_0,@object
	.size		assertFunc_0,(_$_str - assertFunc_0)
assertFunc_0:
        /*0000*/ 	.byte	0x75, 0x6e, 0x6b, 0x6e, 0x6f, 0x77, 0x6e, 0x00
	.type		_$_str,@object
	.size		_$_str,(assertMessage_0 - _$_str)
_$_str:
        /*0008*/ 	.byte	0x5f, 0x5f, 0x43, 0x55, 0x44, 0x41, 0x5f, 0x46, 0x54, 0x5a, 0x00
	.type		assertMessage_0,@object
	.size		assertMessage_0,(assertFile_0 - assertMessage_0)
assertMessage_0:
        /*0013*/ 	.byte	0x69, 0x6e, 0x64, 0x65, 0x78, 0x20, 0x6f, 0x75, 0x74, 0x20, 0x6f, 0x66, 0x20, 0x62, 0x6f, 0x75
        /*0023*/ 	.byte	0x6e, 0x64, 0x73, 0x3a, 0x20, 0x30, 0x20, 0x3c, 0x3d, 0x20, 0x74, 0x6d, 0x70, 0x34, 0x20, 0x3c
        /*0033*/ 	.byte	0x20, 0x31, 0x32, 0x38, 0x32, 0x35, 0x36, 0x00
	.type		assertFile_0,@object
	.size		assertFile_0,(.L_1 - assertFile_0)
assertFile_0:
        /*003b*/ 	.byte	0x2e, 0x2f, 0x6c, 0x6f, 0x63, 0x61, 0x6c, 0x5f, 0x63, 0x61, 0x63, 0x68, 0x65, 0x2f, 0x75, 0x73
        /*004b*/ 	.byte	0x2f, 0x63, 0x75, 0x73, 0x6e, 0x35, 0x72, 0x34, 0x66, 0x74, 0x6e, 0x63, 0x6c, 0x37, 0x67, 0x71
        /*005b*/ 	.byte	0x73, 0x69, 0x69, 0x78, 0x67, 0x33, 0x68, 0x77, 0x33, 0x6f, 0x6a, 0x63, 0x66, 0x75, 0x76, 0x61
        /*006b*/ 	.byte	0x71, 0x64, 0x68, 0x65, 0x7a, 0x6c, 0x78, 0x62, 0x6c, 0x77, 0x65, 0x63, 0x6e, 0x6c, 0x63, 0x6b
        /*007b*/ 	.byte	0x6a, 0x6b, 0x6a, 0x6e, 0x65, 0x2e, 0x70, 0x79, 0x00
.L_1:


//--------------------- .nv.shared.triton_red_fused__to_copy_add_embedding_mean_mul_pow_rsqrt_0 --------------------------
	.section	.nv.shared.triton_red_fused__to_copy_add_embedding_mean_mul_pow_rsqrt_0,"aw",@nobits
	.sectionflags	@""
	.align	16
	.zero		1024


//--------------------- .nv.constant0.triton_red_fused__to_copy_add_embedding_mean_mul_pow_rsqrt_0 --------------------------
	.section	.nv.constant0.triton_red_fused__to_copy_add_embedding_mean_mul_pow_rsqrt_0,"a",@progbits
	.sectionflags	@""
	.align	4
.nv.constant0.triton_red_fused__to_copy_add_embedding_mean_mul_pow_rsqrt_0:
	.zero		592


//--------------------- SYMBOLS --------------------------

	.type		__assertfail,@function
